//
// Generated by NVIDIA NVVM Compiler
//
// Compiler Build ID: CL-36424714
// Cuda compilation tools, release 13.0, V13.0.88
// Based on NVVM 20.0.0
//

.version 9.0
.target sm_100
.address_size 64

	// .globl	matrixMulColKernel

.visible .entry matrixMulColKernel(
	.param .u64 .ptr .align 1 matrixMulColKernel_param_0,
	.param .u64 .ptr .align 1 matrixMulColKernel_param_1,
	.param .u64 .ptr .align 1 matrixMulColKernel_param_2,
	.param .u32 matrixMulColKernel_param_3
)
{


	ret;

}


// ===== COMPILED SASS (sm_100) =====

	.target	sm_100

	.elftype	@"ET_EXEC"


//--------------------- .note.nv.tkinfo           --------------------------
	.section	.note.nv.tkinfo,"",@"SHT_NOTE"
	.sectionflags	@"SHF_NOTE_NV_TKINFO"
	.tkinfo
        /*0018*/ 	.word	0x00000002
        /*0030*/ 	.string	""
        /*0030*/ 	.string	"ptxas"
        /*0030*/ 	.string	"Cuda compilation tools, release 13.0, V13.0.88"
        /*0030*/ 	.string	"Build cuda_13.0.r13.0/compiler.36424714_0"
        /*0030*/ 	.string	"-arch sm_100 -m 64 "



//--------------------- .note.nv.cuinfo           --------------------------
	.section	.note.nv.cuinfo,"",@"SHT_NOTE"
	.sectionflags	@"SHF_NOTE_NV_CUINFO"
        /*0018*/ 	.short	0x0002
        /*001a*/ 	.short	0x0064
        /*001c*/ 	.short	0x0082
	.zero		2


//--------------------- .nv.info                  --------------------------
	.section	.nv.info,"",@"SHT_CUDA_INFO"
	.align	4


	//----- nvinfo : EIATTR_REGCOUNT
	.align		4
        /*0000*/ 	.byte	0x04, 0x2f
        /*0002*/ 	.short	(.L_1 - .L_0)
	.align		4
.L_0:
        /*0004*/ 	.word	index@(matrixMulColKernel)
        /*0008*/ 	.word	0x00000004


	//----- nvinfo : EIATTR_FRAME_SIZE
	.align		4
.L_1:
        /*000c*/ 	.byte	0x04, 0x11
        /*000e*/ 	.short	(.L_3 - .L_2)
	.align		4
.L_2:
        /*0010*/ 	.word	index@(matrixMulColKernel)
        /*0014*/ 	.word	0x00000000


	//----- nvinfo : EIATTR_MIN_STACK_SIZE
	.align		4
.L_3:
        /*0018*/ 	.byte	0x04, 0x12
        /*001a*/ 	.short	(.L_5 - .L_4)
	.align		4
.L_4:
        /*001c*/ 	.word	index@(matrixMulColKernel)
        /*0020*/ 	.word	0x00000000
.L_5:


//--------------------- .nv.compat                --------------------------
	.section	.nv.compat,"",@"SHT_CUDA_COMPAT_INFO"
	.align	4
        /*0000*/ 	.byte	0x02, 0x09, 0x00, 0x00, 0x02, 0x02, 0x01, 0x00, 0x02, 0x05, 0x05, 0x00, 0x03, 0x07, 0x01, 0x01
        /*0010*/ 	.byte	0x02, 0x03, 0x00, 0x00, 0x02, 0x06, 0x01, 0x00, 0x04, 0x0b, 0x08, 0x00, 0x09, 0x00, 0x00, 0x00
        /*0020*/ 	.byte	0x00, 0x00, 0x00, 0x00


//--------------------- .nv.info.matrixMulColKernel --------------------------
	.section	.nv.info.matrixMulColKernel,"",@"SHT_CUDA_INFO"
	.sectionflags	@""
	.align	4


	//----- nvinfo : EIATTR_CUDA_API_VERSION
	.align		4
        /*0000*/ 	.byte	0x04, 0x37
        /*0002*/ 	.short	(.L_7 - .L_6)
.L_6:
        /*0004*/ 	.word	0x00000082


	//----- nvinfo : EIATTR_KPARAM_INFO
	.align		4
.L_7:
        /*0008*/ 	.byte	0x04, 0x17
        /*000a*/ 	.short	(.L_9 - .L_8)
.L_8:
        /*000c*/ 	.word	0x00000000
        /*0010*/ 	.short	0x0003
        /*0012*/ 	.short	0x0018
        /*0014*/ 	.byte	0x00, 0xf0, 0x11, 0x00


	//----- nvinfo : EIATTR_KPARAM_INFO
	.align		4
.L_9:
        /*0018*/ 	.byte	0x04, 0x17
        /*001a*/ 	.short	(.L_11 - .L_10)
.L_10:
        /*001c*/ 	.word	0x00000000
        /*0020*/ 	.short	0x0002
        /*0022*/ 	.short	0x0010
        /*0024*/ 	.byte	0x00, 0xf5, 0x21, 0x00


	//----- nvinfo : EIATTR_KPARAM_INFO
	.align		4
.L_11:
        /*0028*/ 	.byte	0x04, 0x17
        /*002a*/ 	.short	(.L_13 - .L_12)
.L_12:
        /*002c*/ 	.word	0x00000000
        /*0030*/ 	.short	0x0001
        /*0032*/ 	.short	0x0008
        /*0034*/ 	.byte	0x00, 0xf5, 0x21, 0x00


	//----- nvinfo : EIATTR_KPARAM_INFO
	.align		4
.L_13:
        /*0038*/ 	.byte	0x04, 0x17
        /*003a*/ 	.short	(.L_15 - .L_14)
.L_14:
        /*003c*/ 	.word	0x00000000
        /*0040*/ 	.short	0x0000
        /*0042*/ 	.short	0x0000
        /*0044*/ 	.byte	0x00, 0xf5, 0x21, 0x00


	//----- nvinfo : EIATTR_SPARSE_MMA_MASK
	.align		4
.L_15:
        /*0048*/ 	.byte	0x03, 0x50
        /*004a*/ 	.short	0x0000


	//----- nvinfo : EIATTR_MAXREG_COUNT
	.align		4
        /*004c*/ 	.byte	0x03, 0x1b
        /*004e*/ 	.short	0x00ff


	//----- nvinfo : EIATTR_MERCURY_ISA_VERSION
	.align		4
        /*0050*/ 	.byte	0x03, 0x5f
        /*0052*/ 	.short	0x0101


	//----- nvinfo : EIATTR_VRC_CTA_INIT_COUNT
	.align		4
        /*0054*/ 	.byte	0x02, 0x4a
	.zero		1
	.zero		1


	//----- nvinfo : EIATTR_EXIT_INSTR_OFFSETS
	.align		4
        /*0058*/ 	.byte	0x04, 0x1c
        /*005a*/ 	.short	(.L_17 - .L_16)


	//   ....[0]....
.L_16:
        /*005c*/ 	.word	0x00000010


	//----- nvinfo : EIATTR_CBANK_PARAM_SIZE
	.align		4
.L_17:
        /*0060*/ 	.byte	0x03, 0x19
        /*0062*/ 	.short	0x001c


	//----- nvinfo : EIATTR_PARAM_CBANK
	.align		4
        /*0064*/ 	.byte	0x04, 0x0a
        /*0066*/ 	.short	(.L_19 - .L_18)
	.align		4
.L_18:
        /*0068*/ 	.word	index@(.nv.constant0.matrixMulColKernel)
        /*006c*/ 	.short	0x0380
        /*006e*/ 	.short	0x001c


	//----- nvinfo : EIATTR_SW_WAR
	.align		4
.L_19:
        /*0070*/ 	.byte	0x04, 0x36
        /*0072*/ 	.short	(.L_21 - .L_20)
.L_20:
        /*0074*/ 	.word	0x00000008
.L_21:


//--------------------- .nv.callgraph             --------------------------
	.section	.nv.callgraph,"",@"SHT_CUDA_CALLGRAPH"
	.align	4
	.sectionentsize	8
	.align		4
        /*0000*/ 	.word	0x00000000
	.align		4
        /*0004*/ 	.word	0xffffffff
	.align		4
        /*0008*/ 	.word	0x00000000
	.align		4
        /*000c*/ 	.word	0xfffffffe
	.align		4
        /*0010*/ 	.word	0x00000000
	.align		4
        /*0014*/ 	.word	0xfffffffd
	.align		4
        /*0018*/ 	.word	0x00000000
	.align		4
        /*001c*/ 	.word	0xfffffffc


//--------------------- .text.matrixMulColKernel  --------------------------
	.section	.text.matrixMulColKernel,"ax",@progbits
	.align	128
        .global         matrixMulColKernel
        .type           matrixMulColKernel,@function
        .size           matrixMulColKernel,(.L_x_1 - matrixMulColKernel)
        .other          matrixMulColKernel,@"STO_CUDA_ENTRY STV_DEFAULT"
matrixMulColKernel:
.text.matrixMulColKernel:
[----:B------:R-:W-:Y:S01]  /*0000*/  LDC R1, c[0x0][0x37c] ;  /* 0x0000df00ff017b82 */ /* 0x000fe20000000800 */
[----:B------:R-:W-:Y:S05]  /*0010*/  EXIT ;  /* 0x000000000000794d */ /* 0x000fea0003800000 */
.L_x_0:
[----:B------:R-:W-:-:S00]  /*0020*/  BRA `(.L_x_0) ;  /* 0xfffffffc00fc7947 */ /* 0x000fc0000383ffff */
[----:B------:R-:W-:-:S00]  /*0030*/  NOP ;  /* 0x0000000000007918 */ /* 0x000fc00000000000 */
        /* <DEDUP_REMOVED lines=12> */
.L_x_1:


//--------------------- .nv.shared.reserved.0     --------------------------
	.section	.nv.shared.reserved.0,"aw",@nobits
	.weak		__nv_reservedSMEM_offset_0_alias
	.size		__nv_reservedSMEM_offset_0_alias, 0, 64
	.other		__nv_reservedSMEM_offset_0_alias,@"STO_CUDA_RESERVED_SHARED STV_DEFAULT"
__nv_reservedSMEM_offset_0_alias:
	.zero		0
	.zero		64


//--------------------- .nv.constant0.matrixMulColKernel --------------------------
	.section	.nv.constant0.matrixMulColKernel,"a",@progbits
	.sectionflags	@""
	.align	4
.nv.constant0.matrixMulColKernel:
	.zero		924


//--------------------- SYMBOLS --------------------------

	.type		.nv.reservedSmem.offset0,@object
	.size		.nv.reservedSmem.offset0,0x4
